//
// Generated by NVIDIA NVVM Compiler
//
// Compiler Build ID: CL-36424714
// Cuda compilation tools, release 13.0, V13.0.88
// Based on NVVM 20.0.0
//

.version 9.0
.target sm_100
.address_size 64

	// .globl	_Z6evolvePiS_i
.extern .shared .align 16 .b8 shared_memory[];

.visible .entry _Z6evolvePiS_i(
	.param .u64 .ptr .align 1 _Z6evolvePiS_i_param_0,
	.param .u64 .ptr .align 1 _Z6evolvePiS_i_param_1,
	.param .u32 _Z6evolvePiS_i_param_2
)
{
	.reg .pred 	%p<17>;
	.reg .b32 	%r<93>;
	.reg .b64 	%rd<13>;

	ld.param.u64 	%rd4, [_Z6evolvePiS_i_param_0];
	ld.param.u64 	%rd3, [_Z6evolvePiS_i_param_1];
	ld.param.u32 	%r25, [_Z6evolvePiS_i_param_2];
	cvta.to.global.u64 	%rd1, %rd4;
	mov.u32 	%r1, %ctaid.x;
	mov.u32 	%r91, %tid.x;
	setp.ge.s32 	%p1, %r91, %r25;
	@%p1 bra 	$L__BB0_5;
	setp.eq.s32 	%p2, %r1, 0;
	selp.b32 	%r26, %r25, %r1, %p2;
	add.s32 	%r27, %r26, -1;
	mul.lo.s32 	%r3, %r27, %r25;
	mov.u32 	%r4, %ntid.x;
	mov.u32 	%r31, shared_memory;
	mov.u32 	%r88, %r91;
$L__BB0_2:
	add.s32 	%r28, %r88, %r3;
	mul.wide.s32 	%rd5, %r28, 4;
	add.s64 	%rd6, %rd1, %rd5;
	ld.global.u32 	%r29, [%rd6];
	shl.b32 	%r30, %r88, 2;
	add.s32 	%r32, %r31, %r30;
	st.shared.u32 	[%r32], %r29;
	add.s32 	%r88, %r88, %r4;
	setp.lt.s32 	%p3, %r88, %r25;
	@%p3 bra 	$L__BB0_2;
	mul.lo.s32 	%r5, %r25, %r1;
	mov.u32 	%r89, %r91;
$L__BB0_4:
	add.s32 	%r33, %r89, %r5;
	mul.wide.s32 	%rd7, %r33, 4;
	add.s64 	%rd8, %rd1, %rd7;
	ld.global.u32 	%r34, [%rd8];
	add.s32 	%r35, %r89, %r25;
	shl.b32 	%r36, %r35, 2;
	add.s32 	%r38, %r31, %r36;
	st.shared.u32 	[%r38], %r34;
	add.s32 	%r89, %r89, %r4;
	setp.lt.s32 	%p4, %r89, %r25;
	@%p4 bra 	$L__BB0_4;
$L__BB0_5:
	setp.ge.s32 	%p5, %r91, %r25;
	add.s32 	%r10, %r25, -1;
	@%p5 bra 	$L__BB0_8;
	add.s32 	%r39, %r1, 1;
	setp.eq.s32 	%p6, %r1, %r10;
	selp.b32 	%r40, 0, %r39, %p6;
	mul.lo.s32 	%r11, %r40, %r25;
	shl.b32 	%r12, %r25, 1;
	mov.u32 	%r13, %ntid.x;
	mov.u32 	%r90, %r91;
$L__BB0_7:
	add.s32 	%r41, %r90, %r11;
	mul.wide.s32 	%rd9, %r41, 4;
	add.s64 	%rd10, %rd1, %rd9;
	ld.global.u32 	%r42, [%rd10];
	add.s32 	%r43, %r12, %r90;
	shl.b32 	%r44, %r43, 2;
	mov.u32 	%r45, shared_memory;
	add.s32 	%r46, %r45, %r44;
	st.shared.u32 	[%r46], %r42;
	add.s32 	%r90, %r90, %r13;
	setp.lt.s32 	%p7, %r90, %r25;
	@%p7 bra 	$L__BB0_7;
$L__BB0_8:
	setp.ge.s32 	%p8, %r91, %r25;
	bar.sync 	0;
	@%p8 bra 	$L__BB0_13;
	shl.b32 	%r47, %r25, 8;
	shr.s32 	%r48, %r47, 8;
	shl.b32 	%r49, %r1, 8;
	shr.s32 	%r50, %r49, 8;
	mul.lo.s32 	%r16, %r48, %r50;
	shl.b32 	%r17, %r25, 1;
	mov.u32 	%r18, %ntid.x;
	cvta.to.global.u64 	%rd2, %rd3;
	shl.b32 	%r77, %r17, 2;
$L__BB0_10:
	setp.eq.s32 	%p9, %r91, 0;
	selp.b32 	%r52, %r25, %r91, %p9;
	setp.eq.s32 	%p10, %r91, %r10;
	add.s32 	%r53, %r91, 1;
	selp.b32 	%r54, 0, %r53, %p10;
	shl.b32 	%r55, %r52, 2;
	mov.u32 	%r56, shared_memory;
	add.s32 	%r57, %r56, %r55;
	ld.shared.u32 	%r58, [%r57+-4];
	shl.b32 	%r59, %r91, 2;
	add.s32 	%r60, %r56, %r59;
	ld.shared.u32 	%r61, [%r60];
	add.s32 	%r62, %r61, %r58;
	shl.b32 	%r63, %r54, 2;
	add.s32 	%r64, %r56, %r63;
	ld.shared.u32 	%r65, [%r64];
	add.s32 	%r66, %r62, %r65;
	shl.b32 	%r67, %r25, 2;
	add.s32 	%r68, %r57, %r67;
	ld.shared.u32 	%r69, [%r68+-4];
	add.s32 	%r70, %r66, %r69;
	add.s32 	%r71, %r64, %r67;
	ld.shared.u32 	%r72, [%r71];
	add.s32 	%r73, %r70, %r72;
	add.s32 	%r74, %r68, %r67;
	ld.shared.u32 	%r75, [%r74+-4];
	add.s32 	%r76, %r73, %r75;
	add.s32 	%r78, %r60, %r77;
	ld.shared.u32 	%r79, [%r78];
	add.s32 	%r80, %r76, %r79;
	add.s32 	%r81, %r71, %r67;
	ld.shared.u32 	%r82, [%r81];
	add.s32 	%r83, %r80, %r82;
	add.s32 	%r84, %r60, %r67;
	ld.shared.u32 	%r21, [%r84];
	setp.eq.s32 	%p11, %r21, 0;
	setp.eq.s32 	%p12, %r83, 3;
	and.pred  	%p13, %p11, %p12;
	mov.b32 	%r92, 1;
	@%p13 bra 	$L__BB0_12;
	setp.eq.s32 	%p14, %r21, 1;
	add.s32 	%r85, %r83, -4;
	setp.lt.u32 	%p15, %r85, -2;
	selp.b32 	%r86, 0, %r21, %p15;
	selp.b32 	%r92, %r86, %r21, %p14;
$L__BB0_12:
	add.s32 	%r87, %r91, %r16;
	mul.wide.s32 	%rd11, %r87, 4;
	add.s64 	%rd12, %rd2, %rd11;
	st.global.u32 	[%rd12], %r92;
	add.s32 	%r91, %r91, %r18;
	setp.lt.s32 	%p16, %r91, %r25;
	@%p16 bra 	$L__BB0_10;
$L__BB0_13:
	ret;

}


// ===== COMPILED SASS (sm_100) =====

	.target	sm_100

	.elftype	@"ET_EXEC"


//--------------------- .note.nv.tkinfo           --------------------------
	.section	.note.nv.tkinfo,"",@"SHT_NOTE"
	.sectionflags	@"SHF_NOTE_NV_TKINFO"
	.tkinfo
        /*0018*/ 	.word	0x00000002
        /*0030*/ 	.string	""
        /*0030*/ 	.string	"ptxas"
        /*0030*/ 	.string	"Cuda compilation tools, release 13.0, V13.0.88"
        /*0030*/ 	.string	"Build cuda_13.0.r13.0/compiler.36424714_0"
        /*0030*/ 	.string	"-arch sm_100 -m 64 "



//--------------------- .note.nv.cuinfo           --------------------------
	.section	.note.nv.cuinfo,"",@"SHT_NOTE"
	.sectionflags	@"SHF_NOTE_NV_CUINFO"
        /*0018*/ 	.short	0x0002
        /*001a*/ 	.short	0x0064
        /*001c*/ 	.short	0x0082
	.zero		2


//--------------------- .nv.info                  --------------------------
	.section	.nv.info,"",@"SHT_CUDA_INFO"
	.align	4


	//----- nvinfo : EIATTR_REGCOUNT
	.align		4
        /*0000*/ 	.byte	0x04, 0x2f
        /*0002*/ 	.short	(.L_1 - .L_0)
	.align		4
.L_0:
        /*0004*/ 	.word	index@(_Z6evolvePiS_i)
        /*0008*/ 	.word	0x00000014


	//----- nvinfo : EIATTR_FRAME_SIZE
	.align		4
.L_1:
        /*000c*/ 	.byte	0x04, 0x11
        /*000e*/ 	.short	(.L_3 - .L_2)
	.align		4
.L_2:
        /*0010*/ 	.word	index@(_Z6evolvePiS_i)
        /*0014*/ 	.word	0x00000000


	//----- nvinfo : EIATTR_MIN_STACK_SIZE
	.align		4
.L_3:
        /*0018*/ 	.byte	0x04, 0x12
        /*001a*/ 	.short	(.L_5 - .L_4)
	.align		4
.L_4:
        /*001c*/ 	.word	index@(_Z6evolvePiS_i)
        /*0020*/ 	.word	0x00000000
.L_5:


//--------------------- .nv.compat                --------------------------
	.section	.nv.compat,"",@"SHT_CUDA_COMPAT_INFO"
	.align	4
        /*0000*/ 	.byte	0x02, 0x09, 0x00, 0x00, 0x02, 0x02, 0x01, 0x00, 0x02, 0x05, 0x05, 0x00, 0x03, 0x07, 0x01, 0x01
        /*0010*/ 	.byte	0x02, 0x03, 0x00, 0x00, 0x02, 0x06, 0x01, 0x00, 0x04, 0x0b, 0x08, 0x00, 0x09, 0x00, 0x00, 0x00
        /*0020*/ 	.byte	0x00, 0x00, 0x00, 0x00


//--------------------- .nv.info._Z6evolvePiS_i   --------------------------
	.section	.nv.info._Z6evolvePiS_i,"",@"SHT_CUDA_INFO"
	.sectionflags	@""
	.align	4


	//----- nvinfo : EIATTR_CUDA_API_VERSION
	.align		4
        /*0000*/ 	.byte	0x04, 0x37
        /*0002*/ 	.short	(.L_7 - .L_6)
.L_6:
        /*0004*/ 	.word	0x00000082


	//----- nvinfo : EIATTR_KPARAM_INFO
	.align		4
.L_7:
        /*0008*/ 	.byte	0x04, 0x17
        /*000a*/ 	.short	(.L_9 - .L_8)
.L_8:
        /*000c*/ 	.word	0x00000000
        /*0010*/ 	.short	0x0002
        /*0012*/ 	.short	0x0010
        /*0014*/ 	.byte	0x00, 0xf0, 0x11, 0x00


	//----- nvinfo : EIATTR_KPARAM_INFO
	.align		4
.L_9:
        /*0018*/ 	.byte	0x04, 0x17
        /*001a*/ 	.short	(.L_11 - .L_10)
.L_10:
        /*001c*/ 	.word	0x00000000
        /*0020*/ 	.short	0x0001
        /*0022*/ 	.short	0x0008
        /*0024*/ 	.byte	0x00, 0xf5, 0x21, 0x00


	//----- nvinfo : EIATTR_KPARAM_INFO
	.align		4
.L_11:
        /*0028*/ 	.byte	0x04, 0x17
        /*002a*/ 	.short	(.L_13 - .L_12)
.L_12:
        /*002c*/ 	.word	0x00000000
        /*0030*/ 	.short	0x0000
        /*0032*/ 	.short	0x0000
        /*0034*/ 	.byte	0x00, 0xf5, 0x21, 0x00


	//----- nvinfo : EIATTR_SPARSE_MMA_MASK
	.align		4
.L_13:
        /*0038*/ 	.byte	0x03, 0x50
        /*003a*/ 	.short	0x0000


	//----- nvinfo : EIATTR_MAXREG_COUNT
	.align		4
        /*003c*/ 	.byte	0x03, 0x1b
        /*003e*/ 	.short	0x00ff


	//----- nvinfo : EIATTR_NUM_BARRIERS
	.align		4
        /*0040*/ 	.byte	0x02, 0x4c
        /*0042*/ 	.byte	0x01
	.zero		1


	//----- nvinfo : EIATTR_MERCURY_ISA_VERSION
	.align		4
        /*0044*/ 	.byte	0x03, 0x5f
        /*0046*/ 	.short	0x0101


	//----- nvinfo : EIATTR_VRC_CTA_INIT_COUNT
	.align		4
        /*0048*/ 	.byte	0x02, 0x4a
	.zero		1
	.zero		1


	//----- nvinfo : EIATTR_EXIT_INSTR_OFFSETS
	.align		4
        /*004c*/ 	.byte	0x04, 0x1c
        /*004e*/ 	.short	(.L_15 - .L_14)


	//   ....[0]....
.L_14:
        /*0050*/ 	.word	0x000003f0


	//   ....[1]....
        /*0054*/ 	.word	0x00000760


	//----- nvinfo : EIATTR_CRS_STACK_SIZE
	.align		4
.L_15:
        /*0058*/ 	.byte	0x04, 0x1e
        /*005a*/ 	.short	(.L_17 - .L_16)
.L_16:
        /*005c*/ 	.word	0x00000000


	//----- nvinfo : EIATTR_CBANK_PARAM_SIZE
	.align		4
.L_17:
        /*0060*/ 	.byte	0x03, 0x19
        /*0062*/ 	.short	0x0014


	//----- nvinfo : EIATTR_PARAM_CBANK
	.align		4
        /*0064*/ 	.byte	0x04, 0x0a
        /*0066*/ 	.short	(.L_19 - .L_18)
	.align		4
.L_18:
        /*0068*/ 	.word	index@(.nv.constant0._Z6evolvePiS_i)
        /*006c*/ 	.short	0x0380
        /*006e*/ 	.short	0x0014


	//----- nvinfo : EIATTR_SW_WAR
	.align		4
.L_19:
        /*0070*/ 	.byte	0x04, 0x36
        /*0072*/ 	.short	(.L_21 - .L_20)
.L_20:
        /*0074*/ 	.word	0x00000008
.L_21:


//--------------------- .nv.callgraph             --------------------------
	.section	.nv.callgraph,"",@"SHT_CUDA_CALLGRAPH"
	.align	4
	.sectionentsize	8
	.align		4
        /*0000*/ 	.word	0x00000000
	.align		4
        /*0004*/ 	.word	0xffffffff
	.align		4
        /*0008*/ 	.word	0x00000000
	.align		4
        /*000c*/ 	.word	0xfffffffe
	.align		4
        /*0010*/ 	.word	0x00000000
	.align		4
        /*0014*/ 	.word	0xfffffffd
	.align		4
        /*0018*/ 	.word	0x00000000
	.align		4
        /*001c*/ 	.word	0xfffffffc


//--------------------- .text._Z6evolvePiS_i      --------------------------
	.section	.text._Z6evolvePiS_i,"ax",@progbits
	.align	128
        .global         _Z6evolvePiS_i
        .type           _Z6evolvePiS_i,@function
        .size           _Z6evolvePiS_i,(.L_x_10 - _Z6evolvePiS_i)
        .other          _Z6evolvePiS_i,@"STO_CUDA_ENTRY STV_DEFAULT"
_Z6evolvePiS_i:
.text._Z6evolvePiS_i:
[----:B------:R-:W-:Y:S01]  /*0000*/  LDC R1, c[0x0][0x37c] ;  /* 0x0000df00ff017b82 */ /* 0x000fe20000000800 */
[----:B------:R-:W0:Y:S07]  /*0010*/  S2R R0, SR_TID.X ;  /* 0x0000000000007919 */ /* 0x000e2e0000002100 */
[----:B------:R-:W0:Y:S01]  /*0020*/  LDC R5, c[0x0][0x390] ;  /* 0x0000e400ff057b82 */ /* 0x000e220000000800 */
[----:B------:R-:W1:Y:S01]  /*0030*/  LDCU.64 UR6, c[0x0][0x358] ;  /* 0x00006b00ff0677ac */ /* 0x000e620008000a00 */
[----:B------:R-:W-:Y:S01]  /*0040*/  BSSY.RECONVERGENT B0, `(.L_x_0) ;  /* 0x0000021000007945 */ /* 0x000fe20003800200 */
[----:B------:R-:W2:Y:S01]  /*0050*/  S2R R4, SR_CTAID.X ;  /* 0x0000000000047919 */ /* 0x000ea20000002500 */
[----:B0-----:R-:W-:-:S13]  /*0060*/  ISETP.GE.AND P0, PT, R0, R5, PT ;  /* 0x000000050000720c */ /* 0x001fda0003f06270 */
[----:B-12---:R-:W-:Y:S05]  /*0070*/  @P0 BRA `(.L_x_1) ;  /* 0x0000000000740947 */ /* 0x006fea0003800000 */
[----:B------:R-:W0:Y:S01]  /*0080*/  S2R R8, SR_CgaCtaId ;  /* 0x0000000000087919 */ /* 0x000e220000008800 */
[----:B------:R-:W1:Y:S01]  /*0090*/  LDC R13, c[0x0][0x360] ;  /* 0x0000d800ff0d7b82 */ /* 0x000e620000000800 */
[C---:B------:R-:W-:Y:S01]  /*00a0*/  ISETP.NE.AND P0, PT, R4.reuse, RZ, PT ;  /* 0x000000ff0400720c */ /* 0x040fe20003f05270 */
[----:B------:R-:W-:Y:S01]  /*00b0*/  BSSY.RECONVERGENT B1, `(.L_x_2) ;  /* 0x000000f000017945 */ /* 0x000fe20003800200 */
[----:B------:R-:W-:Y:S01]  /*00c0*/  MOV R7, 0x400 ;  /* 0x0000040000077802 */ /* 0x000fe20000000f00 */
[----:B------:R-:W-:Y:S01]  /*00d0*/  IMAD.MOV.U32 R10, RZ, RZ, R0 ;  /* 0x000000ffff0a7224 */ /* 0x000fe200078e0000 */
[----:B------:R-:W-:-:S03]  /*00e0*/  SEL R6, R4, R5, P0 ;  /* 0x0000000504067207 */ /* 0x000fc60000000000 */
[----:B------:R-:W2:Y:S01]  /*00f0*/  LDC.64 R2, c[0x0][0x380] ;  /* 0x0000e000ff027b82 */ /* 0x000ea20000000a00 */
[----:B0-----:R-:W-:Y:S01]  /*0100*/  LEA R9, R8, R7, 0x18 ;  /* 0x0000000708097211 */ /* 0x001fe200078ec0ff */
[----:B------:R-:W-:-:S07]  /*0110*/  VIADD R8, R6, 0xffffffff ;  /* 0xffffffff06087836 */ /* 0x000fce0000000000 */
.L_x_3:
[----:B------:R-:W-:-:S04]  /*0120*/  IMAD R7, R8, R5, R10 ;  /* 0x0000000508077224 */ /* 0x000fc800078e020a */
[----:B0-2---:R-:W-:-:S06]  /*0130*/  IMAD.WIDE R6, R7, 0x4, R2 ;  /* 0x0000000407067825 */ /* 0x005fcc00078e0202 */
[----:B------:R-:W2:Y:S01]  /*0140*/  LDG.E R6, desc[UR6][R6.64] ;  /* 0x0000000606067981 */ /* 0x000ea2000c1e1900 */
[----:B------:R-:W-:Y:S02]  /*0150*/  IMAD R11, R10, 0x4, R9 ;  /* 0x000000040a0b7824 */ /* 0x000fe400078e0209 */
[----:B-1----:R-:W-:-:S05]  /*0160*/  IMAD.IADD R10, R13, 0x1, R10 ;  /* 0x000000010d0a7824 */ /* 0x002fca00078e020a */
[----:B------:R-:W-:Y:S01]  /*0170*/  ISETP.GE.AND P0, PT, R10, R5, PT ;  /* 0x000000050a00720c */ /* 0x000fe20003f06270 */
[----:B--2---:R0:W-:-:S12]  /*0180*/  STS [R11], R6 ;  /* 0x000000060b007388 */ /* 0x0041d80000000800 */
[----:B------:R-:W-:Y:S05]  /*0190*/  @!P0 BRA `(.L_x_3) ;  /* 0xfffffffc00e08947 */ /* 0x000fea000383ffff */
[----:B------:R-:W-:Y:S05]  /*01a0*/  BSYNC.RECONVERGENT B1 ;  /* 0x0000000000017941 */ /* 0x000fea0003800200 */
.L_x_2:
[----:B------:R-:W-:-:S07]  /*01b0*/  IMAD.MOV.U32 R8, RZ, RZ, R0 ;  /* 0x000000ffff087224 */ /* 0x000fce00078e0000 */
.L_x_4:
[----:B------:R-:W-:-:S04]  /*01c0*/  IMAD R7, R4, R5, R8 ;  /* 0x0000000504077224 */ /* 0x000fc800078e0208 */
[----:B01----:R-:W-:-:S06]  /*01d0*/  IMAD.WIDE R6, R7, 0x4, R2 ;  /* 0x0000000407067825 */ /* 0x003fcc00078e0202 */
[----:B------:R-:W2:Y:S01]  /*01e0*/  LDG.E R6, desc[UR6][R6.64] ;  /* 0x0000000606067981 */ /* 0x000ea2000c1e1900 */
[----:B------:R-:W-:Y:S02]  /*01f0*/  IMAD.IADD R10, R8, 0x1, R5 ;  /* 0x00000001080a7824 */ /* 0x000fe400078e0205 */
[----:B------:R-:W-:Y:S02]  /*0200*/  IMAD.IADD R8, R13, 0x1, R8 ;  /* 0x000000010d087824 */ /* 0x000fe400078e0208 */
[----:B------:R-:W-:-:S03]  /*0210*/  IMAD R11, R10, 0x4, R9 ;  /* 0x000000040a0b7824 */ /* 0x000fc600078e0209 */
[----:B------:R-:W-:Y:S02]  /*0220*/  ISETP.GE.AND P0, PT, R8, R5, PT ;  /* 0x000000050800720c */ /* 0x000fe40003f06270 */
[----:B--2---:R1:W-:Y:S11]  /*0230*/  STS [R11], R6 ;  /* 0x000000060b007388 */ /* 0x0043f60000000800 */
[----:B------:R-:W-:Y:S05]  /*0240*/  @!P0 BRA `(.L_x_4) ;  /* 0xfffffffc00dc8947 */ /* 0x000fea000383ffff */
.L_x_1:
[----:B------:R-:W-:Y:S05]  /*0250*/  BSYNC.RECONVERGENT B0 ;  /* 0x0000000000007941 */ /* 0x000fea0003800200 */
.L_x_0:
[CC--:B------:R-:W-:Y:S01]  /*0260*/  ISETP.GE.AND P1, PT, R0.reuse, R5.reuse, PT ;  /* 0x000000050000720c */ /* 0x0c0fe20003f26270 */
[----:B------:R-:W-:Y:S01]  /*0270*/  BSSY.RECONVERGENT B0, `(.L_x_5) ;  /* 0x0000016000007945 */ /* 0x000fe20003800200 */
[----:B------:R-:W-:Y:S01]  /*0280*/  ISETP.GE.AND P0, PT, R0, R5, PT ;  /* 0x000000050000720c */ /* 0x000fe20003f06270 */
[----:B------:R-:W-:-:S10]  /*0290*/  VIADD R7, R5, 0xffffffff ;  /* 0xffffffff05077836 */ /* 0x000fd40000000000 */
[----:B------:R-:W-:Y:S05]  /*02a0*/  @P1 BRA `(.L_x_6) ;  /* 0x0000000000481947 */ /* 0x000fea0003800000 */
[----:B------:R-:W0:Y:S01]  /*02b0*/  S2R R9, SR_CgaCtaId ;  /* 0x0000000000097919 */ /* 0x000e220000008800 */
[----:B------:R-:W2:Y:S01]  /*02c0*/  LDC R13, c[0x0][0x360] ;  /* 0x0000d800ff0d7b82 */ /* 0x000ea20000000800 */
[C---:B------:R-:W-:Y:S01]  /*02d0*/  ISETP.NE.AND P1, PT, R4.reuse, R7, PT ;  /* 0x000000070400720c */ /* 0x040fe20003f25270 */
[----:B------:R-:W-:Y:S01]  /*02e0*/  IMAD.MOV.U32 R10, RZ, RZ, R0 ;  /* 0x000000ffff0a7224 */ /* 0x000fe200078e0000 */
[----:B------:R-:W-:Y:S02]  /*02f0*/  MOV R8, 0x400 ;  /* 0x0000040000087802 */ /* 0x000fe40000000f00 */
[----:B-1----:R-:W-:-:S03]  /*0300*/  IADD3 R6, PT, PT, R4, 0x1, RZ ;  /* 0x0000000104067810 */ /* 0x002fc60007ffe0ff */
[----:B------:R-:W1:Y:S01]  /*0310*/  LDC.64 R2, c[0x0][0x380] ;  /* 0x0000e000ff027b82 */ /* 0x000e620000000a00 */
[----:B------:R-:W-:Y:S02]  /*0320*/  SEL R6, R6, RZ, P1 ;  /* 0x000000ff06067207 */ /* 0x000fe40000800000 */
[----:B0-----:R-:W-:-:S07]  /*0330*/  LEA R12, R9, R8, 0x18 ;  /* 0x00000008090c7211 */ /* 0x001fce00078ec0ff */
.L_x_7:
[----:B------:R-:W-:-:S04]  /*0340*/  IMAD R9, R6, R5, R10 ;  /* 0x0000000506097224 */ /* 0x000fc800078e020a */
[----:B01----:R-:W-:-:S06]  /*0350*/  IMAD.WIDE R8, R9, 0x4, R2 ;  /* 0x0000000409087825 */ /* 0x003fcc00078e0202 */
[----:B------:R-:W3:Y:S01]  /*0360*/  LDG.E R8, desc[UR6][R8.64] ;  /* 0x0000000608087981 */ /* 0x000ee2000c1e1900 */
[--C-:B------:R-:W-:Y:S02]  /*0370*/  IMAD R11, R5, 0x2, R10.reuse ;  /* 0x00000002050b7824 */ /* 0x100fe400078e020a */
[----:B--2---:R-:W-:Y:S02]  /*0380*/  IMAD.IADD R10, R13, 0x1, R10 ;  /* 0x000000010d0a7824 */ /* 0x004fe400078e020a */
[----:B------:R-:W-:-:S03]  /*0390*/  IMAD R11, R11, 0x4, R12 ;  /* 0x000000040b0b7824 */ /* 0x000fc600078e020c */
[----:B------:R-:W-:Y:S02]  /*03a0*/  ISETP.GE.AND P1, PT, R10, R5, PT ;  /* 0x000000050a00720c */ /* 0x000fe40003f26270 */
[----:B---3--:R0:W-:Y:S11]  /*03b0*/  STS [R11], R8 ;  /* 0x000000080b007388 */ /* 0x0081f60000000800 */
[----:B------:R-:W-:Y:S05]  /*03c0*/  @!P1 BRA `(.L_x_7) ;  /* 0xfffffffc00dc9947 */ /* 0x000fea000383ffff */
.L_x_6:
[----:B------:R-:W-:Y:S05]  /*03d0*/  BSYNC.RECONVERGENT B0 ;  /* 0x0000000000007941 */ /* 0x000fea0003800200 */
.L_x_5:
[----:B------:R-:W-:Y:S06]  /*03e0*/  BAR.SYNC.DEFER_BLOCKING 0x0 ;  /* 0x0000000000007b1d */ /* 0x000fec0000010000 */
[----:B------:R-:W-:Y:S05]  /*03f0*/  @P0 EXIT ;  /* 0x000000000000094d */ /* 0x000fea0003800000 */
[----:B------:R-:W2:Y:S01]  /*0400*/  S2UR UR5, SR_CgaCtaId ;  /* 0x00000000000579c3 */ /* 0x000ea20000008800 */
[----:B------:R-:W-:Y:S01]  /*0410*/  IMAD.SHL.U32 R5, R5, 0x100, RZ ;  /* 0x0000010005057824 */ /* 0x000fe200078e00ff */
[----:B------:R-:W-:Y:S01]  /*0420*/  UMOV UR4, 0x400 ;  /* 0x0000040000047882 */ /* 0x000fe20000000000 */
[----:B------:R-:W-:Y:S01]  /*0430*/  IMAD.SHL.U32 R4, R4, 0x100, RZ ;  /* 0x0000010004047824 */ /* 0x000fe200078e00ff */
[----:B------:R-:W3:Y:S02]  /*0440*/  LDCU UR8, c[0x0][0x360] ;  /* 0x00006c00ff0877ac */ /* 0x000ee40008000800 */
[----:B------:R-:W-:Y:S02]  /*0450*/  SHF.R.S32.HI R5, RZ, 0x8, R5 ;  /* 0x00000008ff057819 */ /* 0x000fe40000011405 */
[----:B------:R-:W4:Y:S01]  /*0460*/  LDC R9, c[0x0][0x390] ;  /* 0x0000e400ff097b82 */ /* 0x000f220000000800 */
[----:B------:R-:W-:-:S05]  /*0470*/  SHF.R.S32.HI R4, RZ, 0x8, R4 ;  /* 0x00000008ff047819 */ /* 0x000fca0000011404 */
[----:B------:R-:W-:Y:S02]  /*0480*/  IMAD R5, R5, R4, RZ ;  /* 0x0000000405057224 */ /* 0x000fe400078e02ff */
[----:B------:R-:W0:Y:S01]  /*0490*/  LDC.64 R2, c[0x0][0x388] ;  /* 0x0000e200ff027b82 */ /* 0x000e220000000a00 */
[----:B--23--:R-:W-:-:S12]  /*04a0*/  ULEA UR4, UR5, UR4, 0x18 ;  /* 0x0000000405047291 */ /* 0x00cfd8000f8ec0ff */
.L_x_8:
[C---:B------:R-:W-:Y:S02]  /*04b0*/  ISETP.NE.AND P0, PT, R0.reuse, RZ, PT ;  /* 0x000000ff0000720c */ /* 0x040fe40003f05270 */
[C---:B------:R-:W-:Y:S02]  /*04c0*/  ISETP.NE.AND P1, PT, R0.reuse, R7, PT ;  /* 0x000000070000720c */ /* 0x040fe40003f25270 */
[C---:B-1----:R-:W-:Y:S02]  /*04d0*/  IADD3 R6, PT, PT, R0.reuse, 0x1, RZ ;  /* 0x0000000100067810 */ /* 0x042fe40007ffe0ff */
[----:B----4-:R-:W-:Y:S02]  /*04e0*/  SEL R4, R0, R9, P0 ;  /* 0x0000000900047207 */ /* 0x010fe40000000000 */
[----:B------:R-:W-:Y:S02]  /*04f0*/  SEL R6, R6, RZ, P1 ;  /* 0x000000ff06067207 */ /* 0x000fe40000800000 */
[----:B------:R-:W-:-:S02]  /*0500*/  LEA R4, R4, UR4, 0x2 ;  /* 0x0000000404047c11 */ /* 0x000fc4000f8e10ff */
[----:B------:R-:W-:Y:S02]  /*0510*/  LEA R6, R6, UR4, 0x2 ;  /* 0x0000000406067c11 */ /* 0x000fe4000f8e10ff */
[----:B0-----:R-:W-:Y:S01]  /*0520*/  LEA R8, R0, UR4, 0x2 ;  /* 0x0000000400087c11 */ /* 0x001fe2000f8e10ff */
[C---:B--2---:R-:W-:Y:S01]  /*0530*/  IMAD R10, R9.reuse, 0x4, R4 ;  /* 0x00000004090a7824 */ /* 0x044fe200078e0204 */
[----:B------:R-:W-:Y:S01]  /*0540*/  PLOP3.LUT P0, PT, PT, PT, PT, 0x80, 0x8 ;  /* 0x000000000008781c */ /* 0x000fe20003f0f070 */
[C---:B------:R-:W-:Y:S01]  /*0550*/  IMAD R12, R9.reuse, 0x4, R6 ;  /* 0x00000004090c7824 */ /* 0x040fe200078e0206 */
[----:B------:R-:W-:Y:S01]  /*0560*/  LDS R4, [R4+-0x4] ;  /* 0xfffffc0004047984 */ /* 0x000fe20000000800 */
[C---:B------:R-:W-:Y:S02]  /*0570*/  IMAD R16, R9.reuse, 0x8, R8 ;  /* 0x0000000809107824 */ /* 0x040fe400078e0208 */
[C---:B------:R-:W-:Y:S01]  /*0580*/  IMAD R15, R9.reuse, 0x4, R10 ;  /* 0x00000004090f7824 */ /* 0x040fe200078e020a */
[----:B------:R0:W-:Y:S01]  /*0590*/  LDS R11, [R8] ;  /* 0x00000000080b7984 */ /* 0x0001e20000000800 */
[----:B------:R-:W-:-:S03]  /*05a0*/  IMAD R17, R9, 0x4, R12 ;  /* 0x0000000409117824 */ /* 0x000fc600078e020c */
[----:B------:R-:W1:Y:S04]  /*05b0*/  LDS R6, [R6] ;  /* 0x0000000006067984 */ /* 0x000e680000000800 */
[----:B------:R2:W-:Y:S01]  /*05c0*/  LDS R13, [R10+-0x4] ;  /* 0xfffffc000a0d7984 */ /* 0x0005e20000000800 */
[----:B0-----:R-:W-:-:S03]  /*05d0*/  IMAD R8, R9, 0x4, R8 ;  /* 0x0000000409087824 */ /* 0x001fc600078e0208 */
[----:B------:R-:W0:Y:S04]  /*05e0*/  LDS R14, [R12] ;  /* 0x000000000c0e7984 */ /* 0x000e280000000800 */
[----:B------:R-:W-:Y:S04]  /*05f0*/  LDS R16, [R16] ;  /* 0x0000000010107984 */ /* 0x000fe80000000800 */
[----:B------:R-:W3:Y:S04]  /*0600*/  LDS R15, [R15+-0x4] ;  /* 0xfffffc000f0f7984 */ /* 0x000ee80000000800 */
[----:B------:R-:W4:Y:S04]  /*0610*/  LDS R17, [R17] ;  /* 0x0000000011117984 */ /* 0x000f280000000800 */
[----:B------:R-:W5:Y:S01]  /*0620*/  LDS R8, [R8] ;  /* 0x0000000008087984 */ /* 0x000f620000000800 */
[----:B-1----:R-:W-:Y:S01]  /*0630*/  IADD3 R4, PT, PT, R6, R11, R4 ;  /* 0x0000000b06047210 */ /* 0x002fe20007ffe004 */
[----:B------:R-:W-:-:S02]  /*0640*/  IMAD.IADD R11, R5, 0x1, R0 ;  /* 0x00000001050b7824 */ /* 0x000fc400078e0200 */
[----:B------:R-:W-:Y:S02]  /*0650*/  VIADD R0, R0, UR8 ;  /* 0x0000000800007c36 */ /* 0x000fe40008000000 */
[----:B--2---:R-:W-:Y:S01]  /*0660*/  IMAD.WIDE R10, R11, 0x4, R2 ;  /* 0x000000040b0a7825 */ /* 0x004fe200078e0202 */
[----:B0-----:R-:W-:-:S03]  /*0670*/  IADD3 R4, PT, PT, R14, R4, R13 ;  /* 0x000000040e047210 */ /* 0x001fc60007ffe00d */
[----:B------:R-:W-:Y:S01]  /*0680*/  IMAD.MOV.U32 R13, RZ, RZ, 0x1 ;  /* 0x00000001ff0d7424 */ /* 0x000fe200078e00ff */
[----:B---3--:R-:W-:-:S04]  /*0690*/  IADD3 R4, PT, PT, R16, R4, R15 ;  /* 0x0000000410047210 */ /* 0x008fc80007ffe00f */
[----:B----4-:R-:W-:-:S04]  /*06a0*/  IADD3 R4, PT, PT, R4, R17, RZ ;  /* 0x0000001104047210 */ /* 0x010fc80007ffe0ff */
[----:B------:R-:W-:-:S04]  /*06b0*/  ISETP.NE.AND P1, PT, R4, 0x3, PT ;  /* 0x000000030400780c */ /* 0x000fc80003f25270 */
[----:B-----5:R-:W-:-:S13]  /*06c0*/  ISETP.EQ.AND P1, PT, R8, RZ, !P1 ;  /* 0x000000ff0800720c */ /* 0x020fda0004f22270 */
[----:B------:R-:W-:Y:S01]  /*06d0*/  @!P1 ISETP.NE.AND P2, PT, R8, 0x1, PT ;  /* 0x000000010800980c */ /* 0x000fe20003f45270 */
[----:B------:R-:W-:-:S03]  /*06e0*/  @!P1 VIADD R4, R4, 0xfffffffc ;  /* 0xfffffffc04049836 */ /* 0x000fc60000000000 */
[----:B------:R-:W-:Y:S02]  /*06f0*/  @!P1 PLOP3.LUT P0, PT, P2, PT, PT, 0x80, 0x8 ;  /* 0x000000000008981c */ /* 0x000fe4000170f070 */
[----:B------:R-:W-:-:S11]  /*0700*/  @!P1 ISETP.GE.U32.AND P2, PT, R4, -0x2, PT ;  /* 0xfffffffe0400980c */ /* 0x000fd60003f46070 */
[----:B------:R-:W-:Y:S02]  /*0710*/  @!P0 SEL R8, R8, RZ, P2 ;  /* 0x000000ff08088207 */ /* 0x000fe40001000000 */
[----:B------:R-:W-:-:S03]  /*0720*/  ISETP.GE.AND P0, PT, R0, R9, PT ;  /* 0x000000090000720c */ /* 0x000fc60003f06270 */
[----:B------:R-:W-:-:S05]  /*0730*/  @!P1 IMAD.MOV.U32 R13, RZ, RZ, R8 ;  /* 0x000000ffff0d9224 */ /* 0x000fca00078e0008 */
[----:B------:R2:W-:Y:S05]  /*0740*/  STG.E desc[UR6][R10.64], R13 ;  /* 0x0000000d0a007986 */ /* 0x0005ea000c101906 */
[----:B------:R-:W-:Y:S05]  /*0750*/  @!P0 BRA `(.L_x_8) ;  /* 0xfffffffc00548947 */ /* 0x000fea000383ffff */
[----:B------:R-:W-:Y:S05]  /*0760*/  EXIT ;  /* 0x000000000000794d */ /* 0x000fea0003800000 */
.L_x_9:
[----:B------:R-:W-:-:S00]  /*0770*/  BRA `(.L_x_9) ;  /* 0xfffffffc00fc7947 */ /* 0x000fc0000383ffff */
[----:B------:R-:W-:-:S00]  /*0780*/  NOP ;  /* 0x0000000000007918 */ /* 0x000fc00000000000 */
[----:B------:R-:W-:-:S00]  /*0790*/  NOP ;  /* 0x0000000000007918 */ /* 0x000fc00000000000 */
[----:B------:R-:W-:-:S00]  /*07a0*/  NOP ;  /* 0x0000000000007918 */ /* 0x000fc00000000000 */
[----:B------:R-:W-:-:S00]  /*07b0*/  NOP ;  /* 0x0000000000007918 */ /* 0x000fc00000000000 */
[----:B------:R-:W-:-:S00]  /*07c0*/  NOP ;  /* 0x0000000000007918 */ /* 0x000fc00000000000 */
[----:B------:R-:W-:-:S00]  /*07d0*/  NOP ;  /* 0x0000000000007918 */ /* 0x000fc00000000000 */
[----:B------:R-:W-:-:S00]  /*07e0*/  NOP ;  /* 0x0000000000007918 */ /* 0x000fc00000000000 */
[----:B------:R-:W-:-:S00]  /*07f0*/  NOP ;  /* 0x0000000000007918 */ /* 0x000fc00000000000 */
.L_x_10:


//--------------------- .nv.shared._Z6evolvePiS_i --------------------------
	.section	.nv.shared._Z6evolvePiS_i,"aw",@nobits
	.sectionflags	@""
	.align	16
	.zero		1024


//--------------------- .nv.shared.reserved.0     --------------------------
	.section	.nv.shared.reserved.0,"aw",@nobits
	.weak		__nv_reservedSMEM_offset_0_alias
	.size		__nv_reservedSMEM_offset_0_alias, 0, 64
	.other		__nv_reservedSMEM_offset_0_alias,@"STO_CUDA_RESERVED_SHARED STV_DEFAULT"
__nv_reservedSMEM_offset_0_alias:
	.zero		0
	.zero		64


//--------------------- .nv.constant0._Z6evolvePiS_i --------------------------
	.section	.nv.constant0._Z6evolvePiS_i,"a",@progbits
	.sectionflags	@""
	.align	4
.nv.constant0._Z6evolvePiS_i:
	.zero		916


//--------------------- SYMBOLS --------------------------

	.type		.nv.reservedSmem.offset0,@object
	.size		.nv.reservedSmem.offset0,0x4
	.type		.nv.reservedSmem.cap,@object
	.size		.nv.reservedSmem.cap,0x4
